	.headerflags	@"EF_CUDA_TEXMODE_UNIFIED EF_CUDA_64BIT_ADDRESS EF_CUDA_ACCELERATORS EF_CUDA_SM90 EF_CUDA_VIRTUAL_SM(EF_CUDA_SM90)"
	.elftype	@"ET_EXEC"


//--------------------- .nv.info                  --------------------------
	.section	.nv.info,"",@"SHT_CUDA_INFO"
	.align	4


	//----- nvinfo : EIATTR_REGCOUNT
	.align		4
        /*0000*/ 	.byte	0x04, 0x2f
        /*0002*/ 	.short	(.L_1 - .L_0)
	.align		4
.L_0:
        /*0004*/ 	.word	index@(triton_poi_fused_relu_threshold_backward_1)
        /*0008*/ 	.word	0x0000000e


	//----- nvinfo : EIATTR_MIN_STACK_SIZE
	.align		4
.L_1:
        /*000c*/ 	.byte	0x04, 0x12
        /*000e*/ 	.short	(.L_3 - .L_2)
	.align		4
.L_2:
        /*0010*/ 	.word	index@(triton_poi_fused_relu_threshold_backward_1)
        /*0014*/ 	.word	0x00000000


	//----- nvinfo : EIATTR_FRAME_SIZE
	.align		4
.L_3:
        /*0018*/ 	.byte	0x04, 0x11
        /*001a*/ 	.short	(.L_5 - .L_4)
	.align		4
.L_4:
        /*001c*/ 	.word	index@(triton_poi_fused_relu_threshold_backward_1)
        /*0020*/ 	.word	0x00000000


	//----- nvinfo : EIATTR_MIN_STACK_SIZE
	.align		4
.L_5:
        /*0024*/ 	.byte	0x04, 0x12
        /*0026*/ 	.short	(.L_7 - .L_6)
	.align		4
.L_6:
        /*0028*/ 	.word	index@(triton_poi_fused_relu_threshold_backward_1)
        /*002c*/ 	.word	0x00000000
.L_7:


//--------------------- .nv.info.triton_poi_fused_relu_threshold_backward_1 --------------------------
	.section	.nv.info.triton_poi_fused_relu_threshold_backward_1,"",@"SHT_CUDA_INFO"
	.sectionflags	@""
	.align	4


	//----- nvinfo : EIATTR_CUDA_API_VERSION
	.align		4
        /*0000*/ 	.byte	0x04, 0x37
        /*0002*/ 	.short	(.L_9 - .L_8)
.L_8:
        /*0004*/ 	.word	0x0000007c


	//----- nvinfo : EIATTR_KPARAM_INFO
	.align		4
.L_9:
        /*0008*/ 	.byte	0x04, 0x17
        /*000a*/ 	.short	(.L_11 - .L_10)
.L_10:
        /*000c*/ 	.word	0x00000000
        /*0010*/ 	.short	0x0003
        /*0012*/ 	.short	0x0018
        /*0014*/ 	.byte	0x00, 0xf0, 0x11, 0x00


	//----- nvinfo : EIATTR_KPARAM_INFO
	.align		4
.L_11:
        /*0018*/ 	.byte	0x04, 0x17
        /*001a*/ 	.short	(.L_13 - .L_12)
.L_12:
        /*001c*/ 	.word	0x00000000
        /*0020*/ 	.short	0x0002
        /*0022*/ 	.short	0x0010
        /*0024*/ 	.byte	0x00, 0xf4, 0x21, 0x00


	//----- nvinfo : EIATTR_KPARAM_INFO
	.align		4
.L_13:
        /*0028*/ 	.byte	0x04, 0x17
        /*002a*/ 	.short	(.L_15 - .L_14)
.L_14:
        /*002c*/ 	.word	0x00000000
        /*0030*/ 	.short	0x0001
        /*0032*/ 	.short	0x0008
        /*0034*/ 	.byte	0x00, 0xf4, 0x21, 0x00


	//----- nvinfo : EIATTR_KPARAM_INFO
	.align		4
.L_15:
        /*0038*/ 	.byte	0x04, 0x17
        /*003a*/ 	.short	(.L_17 - .L_16)
.L_16:
        /*003c*/ 	.word	0x00000000
        /*0040*/ 	.short	0x0000
        /*0042*/ 	.short	0x0000
        /*0044*/ 	.byte	0x00, 0xf4, 0x21, 0x00


	//----- nvinfo : EIATTR_SPARSE_MMA_MASK
	.align		4
.L_17:
        /*0048*/ 	.byte	0x03, 0x50
        /*004a*/ 	.short	0x0000


	//----- nvinfo : EIATTR_MAXREG_COUNT
	.align		4
        /*004c*/ 	.byte	0x03, 0x1b
        /*004e*/ 	.short	0x00ff


	//----- nvinfo : EIATTR_EXIT_INSTR_OFFSETS
	.align		4
        /*0050*/ 	.byte	0x04, 0x1c
        /*0052*/ 	.short	(.L_19 - .L_18)


	//   ....[0]....
.L_18:
        /*0054*/ 	.word	0x000001b0


	//----- nvinfo : EIATTR_REQNTID
	.align		4
.L_19:
        /*0058*/ 	.byte	0x04, 0x10
        /*005a*/ 	.short	(.L_21 - .L_20)
.L_20:
        /*005c*/ 	.word	0x00000080
        /*0060*/ 	.word	0x00000001
        /*0064*/ 	.word	0x00000001


	//----- nvinfo : EIATTR_CBANK_PARAM_SIZE
	.align		4
.L_21:
        /*0068*/ 	.byte	0x03, 0x19
        /*006a*/ 	.short	0x001c


	//----- nvinfo : EIATTR_PARAM_CBANK
	.align		4
        /*006c*/ 	.byte	0x04, 0x0a
        /*006e*/ 	.short	(.L_23 - .L_22)
	.align		4
.L_22:
        /*0070*/ 	.word	index@(.nv.constant0.triton_poi_fused_relu_threshold_backward_1)
        /*0074*/ 	.short	0x0210
        /*0076*/ 	.short	0x001c


	//----- nvinfo : EIATTR_SW_WAR
	.align		4
.L_23:
        /*0078*/ 	.byte	0x04, 0x36
        /*007a*/ 	.short	(.L_25 - .L_24)
.L_24:
        /*007c*/ 	.word	0x00000008
.L_25:


//--------------------- .nv.callgraph             --------------------------
	.section	.nv.callgraph,"",@"SHT_CUDA_CALLGRAPH"
	.align	4
	.sectionentsize	8
	.align		4
        /*0000*/ 	.word	0x00000000
	.align		4
        /*0004*/ 	.word	0xffffffff
	.align		4
        /*0008*/ 	.word	0x00000000
	.align		4
        /*000c*/ 	.word	0xfffffffe
	.align		4
        /*0010*/ 	.word	0x00000000
	.align		4
        /*0014*/ 	.word	0xfffffffd
	.align		4
        /*0018*/ 	.word	0x00000000
	.align		4
        /*001c*/ 	.word	0xfffffffc


//--------------------- .text.triton_poi_fused_relu_threshold_backward_1 --------------------------
	.section	.text.triton_poi_fused_relu_threshold_backward_1,"ax",@progbits
	.align	128
        .global         triton_poi_fused_relu_threshold_backward_1
        .type           triton_poi_fused_relu_threshold_backward_1,@function
        .size           triton_poi_fused_relu_threshold_backward_1,(.L_x_1 - triton_poi_fused_relu_threshold_backward_1)
        .other          triton_poi_fused_relu_threshold_backward_1,@"STO_CUDA_ENTRY STV_DEFAULT"
triton_poi_fused_relu_threshold_backward_1:
.text.triton_poi_fused_relu_threshold_backward_1:
[----:B------:R-:W-:Y:S01]  /*0000*/  LDC R1, c[0x0][0x28] ;  /* 0x00000a00ff017b82 */ /* 0x000fe20000000800 */
[----:B------:R-:W1:Y:S07]  /*0010*/  S2R R0, SR_TID.X ;  /* 0x0000000000007919 */ /* 0x000e6e0000002100 */
[----:B------:R-:W2:Y:S01]  /*0020*/  LDC.64 R4, c[0x0][0x218] ;  /* 0x00008600ff047b82 */ /* 0x000ea20000000a00 */
[----:B------:R-:W-:Y:S01]  /*0030*/  ULDC.64 UR4, c[0x0][0x208] ;  /* 0x0000820000047ab9 */ /* 0x000fe20000000a00 */
[----:B------:R-:W-:Y:S01]  /*0040*/  ULDC.64 UR6, c[0x0][0x220] ;  /* 0x0000880000067ab9 */ /* 0x000fe20000000a00 */
[----:B------:R-:W3:Y:S05]  /*0050*/  S2R R7, SR_CTAID.X ;  /* 0x0000000000077919 */ /* 0x000eea0000002500 */
[----:B------:R-:W4:Y:S01]  /*0060*/  LDC.64 R2, c[0x0][0x210] ;  /* 0x00008400ff027b82 */ /* 0x000f220000000a00 */
[----:B-1----:R-:W-:-:S02]  /*0070*/  LOP3.LUT R0, R0, 0x7f, RZ, 0xc0, !PT ;  /* 0x0000007f00007812 */ /* 0x002fc400078ec0ff */
[----:B---3--:R-:W-:-:S03]  /*0080*/  SHF.R.S32.HI R6, RZ, 0x18, R7 ;  /* 0x00000018ff067819 */ /* 0x008fc60000011407 */
[----:B------:R-:W-:Y:S01]  /*0090*/  IMAD R7, R7, 0x80, R0 ;  /* 0x0000008007077824 */ /* 0x000fe200078e0200 */
[----:B------:R-:W-:-:S03]  /*00a0*/  SGXT R0, R6, 0x1 ;  /* 0x000000010600781a */ /* 0x000fc60000000200 */
[----:B----4-:R-:W-:Y:S01]  /*00b0*/  IMAD.WIDE R2, R7, 0x4, R2 ;  /* 0x0000000407027825 */ /* 0x010fe200078e0202 */
[----:B------:R-:W-:-:S04]  /*00c0*/  LEA.HI R0, R0, R7, RZ, 0x7 ;  /* 0x0000000700007211 */ /* 0x000fc800078f38ff */
[----:B------:R-:W-:-:S05]  /*00d0*/  LOP3.LUT R0, R0, 0xffffff80, RZ, 0xc0, !PT ;  /* 0xffffff8000007812 */ /* 0x000fca00078ec0ff */
[----:B------:R-:W-:Y:S02]  /*00e0*/  IMAD.IADD R9, R7, 0x1, -R0 ;  /* 0x0000000107097824 */ /* 0x000fe400078e0a00 */
[----:B------:R-:W3:Y:S02]  /*00f0*/  LDG.E R0, desc[UR4][R2.64] ;  /* 0x0000000402007981 */ /* 0x000ee4000c1e1900 */
[----:B--2---:R-:W-:-:S06]  /*0100*/  IMAD.WIDE R4, R9, 0x4, R4 ;  /* 0x0000000409047825 */ /* 0x004fcc00078e0204 */
[----:B------:R-:W3:Y:S02]  /*0110*/  LDG.E.EL R5, desc[UR4][R4.64] ;  /* 0x0000000404057981 */ /* 0x000ee4000c2e1900 */
[C---:B---3--:R-:W-:Y:S01]  /*0120*/  FADD R6, R0.reuse, R5 ;  /* 0x0000000500067221 */ /* 0x048fe20000000000 */
[----:B------:R-:W-:-:S04]  /*0130*/  FSETP.GEU.AND P0, PT, R0, -R5, PT ;  /* 0x800000050000720b */ /* 0x000fc80003f0e000 */
[----:B------:R-:W-:Y:S02]  /*0140*/  FSEL R9, R6, RZ, P0 ;  /* 0x000000ff06097208 */ /* 0x000fe40000000000 */
[----:B------:R-:W-:Y:S02]  /*0150*/  IADD3 R6, P1, R7, UR6, RZ ;  /* 0x0000000607067c10 */ /* 0x000fe4000ff3e0ff */
[----:B------:R-:W-:Y:S02]  /*0160*/  FSETP.GTU.AND P0, PT, R9, RZ, PT ;  /* 0x000000ff0900720b */ /* 0x000fe40003f0c000 */
[----:B------:R-:W-:Y:S02]  /*0170*/  LEA.HI.X.SX32 R7, R7, UR7, 0x1, P1 ;  /* 0x0000000707077c11 */ /* 0x000fe400088f0eff */
[----:B------:R-:W-:Y:S01]  /*0180*/  SEL R11, RZ, 0x1, P0 ;  /* 0x00000001ff0b7807 */ /* 0x000fe20000000000 */
[----:B------:R-:W-:Y:S04]  /*0190*/  STG.E desc[UR4][R2.64], R9 ;  /* 0x0000000902007986 */ /* 0x000fe8000c101904 */
[----:B------:R-:W-:Y:S01]  /*01a0*/  STG.E.U8 desc[UR4][R6.64], R11 ;  /* 0x0000000b06007986 */ /* 0x000fe2000c101104 */
[----:B------:R-:W-:Y:S05]  /*01b0*/  EXIT ;  /* 0x000000000000794d */ /* 0x000fea0003800000 */
.L_x_0:
[----:B------:R-:W-:-:S00]  /*01c0*/  BRA `(.L_x_0) ;  /* 0xfffffffc00fc7947 */ /* 0x000fc0000383ffff */
[----:B------:R-:W-:-:S00]  /*01d0*/  NOP ;  /* 0x0000000000007918 */ /* 0x000fc00000000000 */
        /* <DEDUP_REMOVED lines=10> */
.L_x_1:


//--------------------- .nv.constant0.triton_poi_fused_relu_threshold_backward_1 --------------------------
	.section	.nv.constant0.triton_poi_fused_relu_threshold_backward_1,"a",@progbits
	.sectionflags	@""
	.align	4
.nv.constant0.triton_poi_fused_relu_threshold_backward_1:
	.zero		556
